//
// Generated by NVIDIA NVVM Compiler
//
// Compiler Build ID: CL-36424714
// Cuda compilation tools, release 13.0, V13.0.88
// Based on NVVM 20.0.0
//

.version 9.0
.target sm_100
.address_size 64

	// .globl	_Z6matMulPA3_iS0_S0_
.global .align 4 .u32 matRows = 3;

.visible .entry _Z6matMulPA3_iS0_S0_(
	.param .u64 .ptr .align 1 _Z6matMulPA3_iS0_S0__param_0,
	.param .u64 .ptr .align 1 _Z6matMulPA3_iS0_S0__param_1,
	.param .u64 .ptr .align 1 _Z6matMulPA3_iS0_S0__param_2
)
{
	.reg .b32 	%r<13>;
	.reg .b64 	%rd<13>;

	ld.param.u64 	%rd1, [_Z6matMulPA3_iS0_S0__param_0];
	ld.param.u64 	%rd2, [_Z6matMulPA3_iS0_S0__param_1];
	ld.param.u64 	%rd3, [_Z6matMulPA3_iS0_S0__param_2];
	cvta.to.global.u64 	%rd4, %rd3;
	cvta.to.global.u64 	%rd5, %rd2;
	cvta.to.global.u64 	%rd6, %rd1;
	mov.u32 	%r1, %tid.x;
	mul.wide.u32 	%rd7, %r1, 12;
	add.s64 	%rd8, %rd6, %rd7;
	mov.u32 	%r2, %tid.y;
	mul.wide.u32 	%rd9, %r2, 4;
	add.s64 	%rd10, %rd5, %rd9;
	add.s64 	%rd11, %rd4, %rd7;
	add.s64 	%rd12, %rd11, %rd9;
	ld.global.u32 	%r3, [%rd12];
	ld.global.u32 	%r4, [%rd8];
	ld.global.u32 	%r5, [%rd10];
	mad.lo.s32 	%r6, %r5, %r4, %r3;
	st.global.u32 	[%rd12], %r6;
	ld.global.u32 	%r7, [%rd8+4];
	ld.global.u32 	%r8, [%rd10+12];
	mad.lo.s32 	%r9, %r8, %r7, %r6;
	st.global.u32 	[%rd12], %r9;
	ld.global.u32 	%r10, [%rd8+8];
	ld.global.u32 	%r11, [%rd10+24];
	mad.lo.s32 	%r12, %r11, %r10, %r9;
	st.global.u32 	[%rd12], %r12;
	ret;

}


// ===== COMPILED SASS (sm_100) =====

	.target	sm_100

	.elftype	@"ET_EXEC"


//--------------------- .note.nv.tkinfo           --------------------------
	.section	.note.nv.tkinfo,"",@"SHT_NOTE"
	.sectionflags	@"SHF_NOTE_NV_TKINFO"
	.tkinfo
        /*0018*/ 	.word	0x00000002
        /*0030*/ 	.string	""
        /*0030*/ 	.string	"ptxas"
        /*0030*/ 	.string	"Cuda compilation tools, release 13.0, V13.0.88"
        /*0030*/ 	.string	"Build cuda_13.0.r13.0/compiler.36424714_0"
        /*0030*/ 	.string	"-arch sm_100 -m 64 "



//--------------------- .note.nv.cuinfo           --------------------------
	.section	.note.nv.cuinfo,"",@"SHT_NOTE"
	.sectionflags	@"SHF_NOTE_NV_CUINFO"
        /*0018*/ 	.short	0x0002
        /*001a*/ 	.short	0x0064
        /*001c*/ 	.short	0x0082
	.zero		2


//--------------------- .nv.info                  --------------------------
	.section	.nv.info,"",@"SHT_CUDA_INFO"
	.align	4


	//----- nvinfo : EIATTR_REGCOUNT
	.align		4
        /*0000*/ 	.byte	0x04, 0x2f
        /*0002*/ 	.short	(.L_2 - .L_1)
	.align		4
.L_1:
        /*0004*/ 	.word	index@(_Z6matMulPA3_iS0_S0_)
        /*0008*/ 	.word	0x00000010


	//----- nvinfo : EIATTR_FRAME_SIZE
	.align		4
.L_2:
        /*000c*/ 	.byte	0x04, 0x11
        /*000e*/ 	.short	(.L_4 - .L_3)
	.align		4
.L_3:
        /*0010*/ 	.word	index@(_Z6matMulPA3_iS0_S0_)
        /*0014*/ 	.word	0x00000000


	//----- nvinfo : EIATTR_MIN_STACK_SIZE
	.align		4
.L_4:
        /*0018*/ 	.byte	0x04, 0x12
        /*001a*/ 	.short	(.L_6 - .L_5)
	.align		4
.L_5:
        /*001c*/ 	.word	index@(_Z6matMulPA3_iS0_S0_)
        /*0020*/ 	.word	0x00000000
.L_6:


//--------------------- .nv.compat                --------------------------
	.section	.nv.compat,"",@"SHT_CUDA_COMPAT_INFO"
	.align	4
        /*0000*/ 	.byte	0x02, 0x09, 0x00, 0x00, 0x02, 0x02, 0x01, 0x00, 0x02, 0x05, 0x05, 0x00, 0x03, 0x07, 0x01, 0x01
        /*0010*/ 	.byte	0x02, 0x03, 0x00, 0x00, 0x02, 0x06, 0x01, 0x00, 0x04, 0x0b, 0x08, 0x00, 0x09, 0x00, 0x00, 0x00
        /*0020*/ 	.byte	0x00, 0x00, 0x00, 0x00


//--------------------- .nv.info._Z6matMulPA3_iS0_S0_ --------------------------
	.section	.nv.info._Z6matMulPA3_iS0_S0_,"",@"SHT_CUDA_INFO"
	.sectionflags	@""
	.align	4


	//----- nvinfo : EIATTR_CUDA_API_VERSION
	.align		4
        /*0000*/ 	.byte	0x04, 0x37
        /*0002*/ 	.short	(.L_8 - .L_7)
.L_7:
        /*0004*/ 	.word	0x00000082


	//----- nvinfo : EIATTR_KPARAM_INFO
	.align		4
.L_8:
        /*0008*/ 	.byte	0x04, 0x17
        /*000a*/ 	.short	(.L_10 - .L_9)
.L_9:
        /*000c*/ 	.word	0x00000000
        /*0010*/ 	.short	0x0002
        /*0012*/ 	.short	0x0010
        /*0014*/ 	.byte	0x00, 0xf5, 0x21, 0x00


	//----- nvinfo : EIATTR_KPARAM_INFO
	.align		4
.L_10:
        /*0018*/ 	.byte	0x04, 0x17
        /*001a*/ 	.short	(.L_12 - .L_11)
.L_11:
        /*001c*/ 	.word	0x00000000
        /*0020*/ 	.short	0x0001
        /*0022*/ 	.short	0x0008
        /*0024*/ 	.byte	0x00, 0xf5, 0x21, 0x00


	//----- nvinfo : EIATTR_KPARAM_INFO
	.align		4
.L_12:
        /*0028*/ 	.byte	0x04, 0x17
        /*002a*/ 	.short	(.L_14 - .L_13)
.L_13:
        /*002c*/ 	.word	0x00000000
        /*0030*/ 	.short	0x0000
        /*0032*/ 	.short	0x0000
        /*0034*/ 	.byte	0x00, 0xf5, 0x21, 0x00


	//----- nvinfo : EIATTR_SPARSE_MMA_MASK
	.align		4
.L_14:
        /*0038*/ 	.byte	0x03, 0x50
        /*003a*/ 	.short	0x0000


	//----- nvinfo : EIATTR_MAXREG_COUNT
	.align		4
        /*003c*/ 	.byte	0x03, 0x1b
        /*003e*/ 	.short	0x00ff


	//----- nvinfo : EIATTR_MERCURY_ISA_VERSION
	.align		4
        /*0040*/ 	.byte	0x03, 0x5f
        /*0042*/ 	.short	0x0101


	//----- nvinfo : EIATTR_VRC_CTA_INIT_COUNT
	.align		4
        /*0044*/ 	.byte	0x02, 0x4a
	.zero		1
	.zero		1


	//----- nvinfo : EIATTR_EXIT_INSTR_OFFSETS
	.align		4
        /*0048*/ 	.byte	0x04, 0x1c
        /*004a*/ 	.short	(.L_16 - .L_15)


	//   ....[0]....
.L_15:
        /*004c*/ 	.word	0x00000180


	//----- nvinfo : EIATTR_CBANK_PARAM_SIZE
	.align		4
.L_16:
        /*0050*/ 	.byte	0x03, 0x19
        /*0052*/ 	.short	0x0018


	//----- nvinfo : EIATTR_PARAM_CBANK
	.align		4
        /*0054*/ 	.byte	0x04, 0x0a
        /*0056*/ 	.short	(.L_18 - .L_17)
	.align		4
.L_17:
        /*0058*/ 	.word	index@(.nv.constant0._Z6matMulPA3_iS0_S0_)
        /*005c*/ 	.short	0x0380
        /*005e*/ 	.short	0x0018


	//----- nvinfo : EIATTR_SW_WAR
	.align		4
.L_18:
        /*0060*/ 	.byte	0x04, 0x36
        /*0062*/ 	.short	(.L_20 - .L_19)
.L_19:
        /*0064*/ 	.word	0x00000008
.L_20:


//--------------------- .nv.callgraph             --------------------------
	.section	.nv.callgraph,"",@"SHT_CUDA_CALLGRAPH"
	.align	4
	.sectionentsize	8
	.align		4
        /*0000*/ 	.word	0x00000000
	.align		4
        /*0004*/ 	.word	0xffffffff
	.align		4
        /*0008*/ 	.word	0x00000000
	.align		4
        /*000c*/ 	.word	0xfffffffe
	.align		4
        /*0010*/ 	.word	0x00000000
	.align		4
        /*0014*/ 	.word	0xfffffffd
	.align		4
        /*0018*/ 	.word	0x00000000
	.align		4
        /*001c*/ 	.word	0xfffffffc


//--------------------- .nv.constant4             --------------------------
	.section	.nv.constant4,"a",@progbits
	.align	8
	.align		8
.nv.constant4:
        /*0000*/ 	.dword	matRows


//--------------------- .text._Z6matMulPA3_iS0_S0_ --------------------------
	.section	.text._Z6matMulPA3_iS0_S0_,"ax",@progbits
	.align	128
        .global         _Z6matMulPA3_iS0_S0_
        .type           _Z6matMulPA3_iS0_S0_,@function
        .size           _Z6matMulPA3_iS0_S0_,(.L_x_1 - _Z6matMulPA3_iS0_S0_)
        .other          _Z6matMulPA3_iS0_S0_,@"STO_CUDA_ENTRY STV_DEFAULT"
_Z6matMulPA3_iS0_S0_:
.text._Z6matMulPA3_iS0_S0_:
[----:B------:R-:W-:Y:S01]  /*0000*/  LDC R1, c[0x0][0x37c] ;  /* 0x0000df00ff017b82 */ /* 0x000fe20000000800 */
[----:B------:R-:W0:Y:S07]  /*0010*/  S2R R9, SR_TID.X ;  /* 0x0000000000097919 */ /* 0x000e2e0000002100 */
[----:B------:R-:W0:Y:S01]  /*0020*/  LDC.64 R6, c[0x0][0x390] ;  /* 0x0000e400ff067b82 */ /* 0x000e220000000a00 */
[----:B------:R-:W1:Y:S01]  /*0030*/  LDCU.64 UR4, c[0x0][0x358] ;  /* 0x00006b00ff0477ac */ /* 0x000e620008000a00 */
[----:B------:R-:W2:Y:S06]  /*0040*/  S2R R11, SR_TID.Y ;  /* 0x00000000000b7919 */ /* 0x000eac0000002200 */
[----:B------:R-:W3:Y:S08]  /*0050*/  LDC.64 R2, c[0x0][0x380] ;  /* 0x0000e000ff027b82 */ /* 0x000ef00000000a00 */
[----:B------:R-:W4:Y:S01]  /*0060*/  LDC.64 R4, c[0x0][0x388] ;  /* 0x0000e200ff047b82 */ /* 0x000f220000000a00 */
[----:B0-----:R-:W-:-:S04]  /*0070*/  IMAD.WIDE.U32 R6, R9, 0xc, R6 ;  /* 0x0000000c09067825 */ /* 0x001fc800078e0006 */
[----:B---3--:R-:W-:-:S04]  /*0080*/  IMAD.WIDE.U32 R2, R9, 0xc, R2 ;  /* 0x0000000c09027825 */ /* 0x008fc800078e0002 */
[C---:B--2---:R-:W-:Y:S01]  /*0090*/  IMAD.WIDE.U32 R6, R11.reuse, 0x4, R6 ;  /* 0x000000040b067825 */ /* 0x044fe200078e0006 */
[----:B-1----:R-:W2:Y:S03]  /*00a0*/  LDG.E R9, desc[UR4][R2.64] ;  /* 0x0000000402097981 */ /* 0x002ea6000c1e1900 */
[----:B----4-:R-:W-:Y:S01]  /*00b0*/  IMAD.WIDE.U32 R4, R11, 0x4, R4 ;  /* 0x000000040b047825 */ /* 0x010fe200078e0004 */
[----:B------:R-:W2:Y:S04]  /*00c0*/  LDG.E R0, desc[UR4][R6.64] ;  /* 0x0000000406007981 */ /* 0x000ea8000c1e1900 */
[----:B------:R-:W2:Y:S02]  /*00d0*/  LDG.E R8, desc[UR4][R4.64] ;  /* 0x0000000404087981 */ /* 0x000ea4000c1e1900 */
[----:B--2---:R-:W-:-:S05]  /*00e0*/  IMAD R9, R9, R8, R0 ;  /* 0x0000000809097224 */ /* 0x004fca00078e0200 */
[----:B------:R-:W-:Y:S04]  /*00f0*/  STG.E desc[UR4][R6.64], R9 ;  /* 0x0000000906007986 */ /* 0x000fe8000c101904 */
[----:B------:R-:W2:Y:S04]  /*0100*/  LDG.E R0, desc[UR4][R2.64+0x4] ;  /* 0x0000040402007981 */ /* 0x000ea8000c1e1900 */
[----:B------:R-:W2:Y:S02]  /*0110*/  LDG.E R8, desc[UR4][R4.64+0xc] ;  /* 0x00000c0404087981 */ /* 0x000ea4000c1e1900 */
[----:B--2---:R-:W-:-:S05]  /*0120*/  IMAD R11, R0, R8, R9 ;  /* 0x00000008000b7224 */ /* 0x004fca00078e0209 */
[----:B------:R-:W-:Y:S04]  /*0130*/  STG.E desc[UR4][R6.64], R11 ;  /* 0x0000000b06007986 */ /* 0x000fe8000c101904 */
[----:B------:R-:W2:Y:S04]  /*0140*/  LDG.E R0, desc[UR4][R2.64+0x8] ;  /* 0x0000080402007981 */ /* 0x000ea8000c1e1900 */
[----:B------:R-:W2:Y:S02]  /*0150*/  LDG.E R8, desc[UR4][R4.64+0x18] ;  /* 0x0000180404087981 */ /* 0x000ea4000c1e1900 */
[----:B--2---:R-:W-:-:S05]  /*0160*/  IMAD R13, R0, R8, R11 ;  /* 0x00000008000d7224 */ /* 0x004fca00078e020b */
[----:B------:R-:W-:Y:S01]  /*0170*/  STG.E desc[UR4][R6.64], R13 ;  /* 0x0000000d06007986 */ /* 0x000fe2000c101904 */
[----:B------:R-:W-:Y:S05]  /*0180*/  EXIT ;  /* 0x000000000000794d */ /* 0x000fea0003800000 */
.L_x_0:
[----:B------:R-:W-:-:S00]  /*0190*/  BRA `(.L_x_0) ;  /* 0xfffffffc00fc7947 */ /* 0x000fc0000383ffff */
[----:B------:R-:W-:-:S00]  /*01a0*/  NOP ;  /* 0x0000000000007918 */ /* 0x000fc00000000000 */
        /* <DEDUP_REMOVED lines=13> */
.L_x_1:


//--------------------- .nv.global.init           --------------------------
	.section	.nv.global.init,"aw",@progbits
	.align	4
.nv.global.init:
	.type		matRows,@object
	.size		matRows,(.L_0 - matRows)
matRows:
        /*0000*/ 	.byte	0x03, 0x00, 0x00, 0x00
.L_0:


//--------------------- .nv.shared.reserved.0     --------------------------
	.section	.nv.shared.reserved.0,"aw",@nobits
	.weak		__nv_reservedSMEM_offset_0_alias
	.size		__nv_reservedSMEM_offset_0_alias, 0, 64
	.other		__nv_reservedSMEM_offset_0_alias,@"STO_CUDA_RESERVED_SHARED STV_DEFAULT"
__nv_reservedSMEM_offset_0_alias:
	.zero		0
	.zero		64


//--------------------- .nv.constant0._Z6matMulPA3_iS0_S0_ --------------------------
	.section	.nv.constant0._Z6matMulPA3_iS0_S0_,"a",@progbits
	.sectionflags	@""
	.align	4
.nv.constant0._Z6matMulPA3_iS0_S0_:
	.zero		920


//--------------------- SYMBOLS --------------------------

	.type		.nv.reservedSmem.offset0,@object
	.size		.nv.reservedSmem.offset0,0x4
